//
// Generated by NVIDIA NVVM Compiler
//
// Compiler Build ID: CL-36424714
// Cuda compilation tools, release 13.0, V13.0.88
// Based on NVVM 20.0.0
//

.version 9.0
.target sm_100
.address_size 64

	// .globl	_Z4funcPc

.visible .entry _Z4funcPc(
	.param .u64 .ptr .align 1 _Z4funcPc_param_0
)
{
	.reg .b16 	%rs<11>;
	.reg .b32 	%r<4>;
	.reg .b64 	%rd<5>;

	ld.param.u64 	%rd1, [_Z4funcPc_param_0];
	cvta.to.global.u64 	%rd2, %rd1;
	mov.u32 	%r1, %nctaid.x;
	mov.u32 	%r2, %ctaid.x;
	mul.lo.s32 	%r3, %r1, %r2;
	cvt.s64.s32 	%rd3, %r3;
	add.s64 	%rd4, %rd2, %rd3;
	mov.b16 	%rs1, 65;
	st.global.u8 	[%rd4], %rs1;
	mov.b16 	%rs2, 66;
	st.global.u8 	[%rd4+1], %rs2;
	mov.b16 	%rs3, 67;
	st.global.u8 	[%rd4+2], %rs3;
	mov.b16 	%rs4, 68;
	st.global.u8 	[%rd4+3], %rs4;
	mov.b16 	%rs5, 69;
	st.global.u8 	[%rd4+4], %rs5;
	mov.b16 	%rs6, 70;
	st.global.u8 	[%rd4+5], %rs6;
	mov.b16 	%rs7, 71;
	st.global.u8 	[%rd4+6], %rs7;
	mov.b16 	%rs8, 72;
	st.global.u8 	[%rd4+7], %rs8;
	mov.b16 	%rs9, 73;
	st.global.u8 	[%rd4+8], %rs9;
	mov.b16 	%rs10, 74;
	st.global.u8 	[%rd4+9], %rs10;
	ret;

}


// ===== COMPILED SASS (sm_100) =====

	.target	sm_100

	.elftype	@"ET_EXEC"


//--------------------- .note.nv.tkinfo           --------------------------
	.section	.note.nv.tkinfo,"",@"SHT_NOTE"
	.sectionflags	@"SHF_NOTE_NV_TKINFO"
	.tkinfo
        /*0018*/ 	.word	0x00000002
        /*0030*/ 	.string	""
        /*0030*/ 	.string	"ptxas"
        /*0030*/ 	.string	"Cuda compilation tools, release 13.0, V13.0.88"
        /*0030*/ 	.string	"Build cuda_13.0.r13.0/compiler.36424714_0"
        /*0030*/ 	.string	"-arch sm_100 -m 64 "



//--------------------- .note.nv.cuinfo           --------------------------
	.section	.note.nv.cuinfo,"",@"SHT_NOTE"
	.sectionflags	@"SHF_NOTE_NV_CUINFO"
        /*0018*/ 	.short	0x0002
        /*001a*/ 	.short	0x0064
        /*001c*/ 	.short	0x0082
	.zero		2


//--------------------- .nv.info                  --------------------------
	.section	.nv.info,"",@"SHT_CUDA_INFO"
	.align	4


	//----- nvinfo : EIATTR_REGCOUNT
	.align		4
        /*0000*/ 	.byte	0x04, 0x2f
        /*0002*/ 	.short	(.L_1 - .L_0)
	.align		4
.L_0:
        /*0004*/ 	.word	index@(_Z4funcPc)
        /*0008*/ 	.word	0x0000000f


	//----- nvinfo : EIATTR_FRAME_SIZE
	.align		4
.L_1:
        /*000c*/ 	.byte	0x04, 0x11
        /*000e*/ 	.short	(.L_3 - .L_2)
	.align		4
.L_2:
        /*0010*/ 	.word	index@(_Z4funcPc)
        /*0014*/ 	.word	0x00000000


	//----- nvinfo : EIATTR_MIN_STACK_SIZE
	.align		4
.L_3:
        /*0018*/ 	.byte	0x04, 0x12
        /*001a*/ 	.short	(.L_5 - .L_4)
	.align		4
.L_4:
        /*001c*/ 	.word	index@(_Z4funcPc)
        /*0020*/ 	.word	0x00000000
.L_5:


//--------------------- .nv.compat                --------------------------
	.section	.nv.compat,"",@"SHT_CUDA_COMPAT_INFO"
	.align	4
        /*0000*/ 	.byte	0x02, 0x09, 0x00, 0x00, 0x02, 0x02, 0x01, 0x00, 0x02, 0x05, 0x05, 0x00, 0x03, 0x07, 0x01, 0x01
        /*0010*/ 	.byte	0x02, 0x03, 0x00, 0x00, 0x02, 0x06, 0x01, 0x00, 0x04, 0x0b, 0x08, 0x00, 0x09, 0x00, 0x00, 0x00
        /*0020*/ 	.byte	0x00, 0x00, 0x00, 0x00


//--------------------- .nv.info._Z4funcPc        --------------------------
	.section	.nv.info._Z4funcPc,"",@"SHT_CUDA_INFO"
	.sectionflags	@""
	.align	4


	//----- nvinfo : EIATTR_CUDA_API_VERSION
	.align		4
        /*0000*/ 	.byte	0x04, 0x37
        /*0002*/ 	.short	(.L_7 - .L_6)
.L_6:
        /*0004*/ 	.word	0x00000082


	//----- nvinfo : EIATTR_KPARAM_INFO
	.align		4
.L_7:
        /*0008*/ 	.byte	0x04, 0x17
        /*000a*/ 	.short	(.L_9 - .L_8)
.L_8:
        /*000c*/ 	.word	0x00000000
        /*0010*/ 	.short	0x0000
        /*0012*/ 	.short	0x0000
        /*0014*/ 	.byte	0x00, 0xf5, 0x21, 0x00


	//----- nvinfo : EIATTR_SPARSE_MMA_MASK
	.align		4
.L_9:
        /*0018*/ 	.byte	0x03, 0x50
        /*001a*/ 	.short	0x0000


	//----- nvinfo : EIATTR_MAXREG_COUNT
	.align		4
        /*001c*/ 	.byte	0x03, 0x1b
        /*001e*/ 	.short	0x00ff


	//----- nvinfo : EIATTR_MERCURY_ISA_VERSION
	.align		4
        /*0020*/ 	.byte	0x03, 0x5f
        /*0022*/ 	.short	0x0101


	//----- nvinfo : EIATTR_VRC_CTA_INIT_COUNT
	.align		4
        /*0024*/ 	.byte	0x02, 0x4a
	.zero		1
	.zero		1


	//----- nvinfo : EIATTR_EXIT_INSTR_OFFSETS
	.align		4
        /*0028*/ 	.byte	0x04, 0x1c
        /*002a*/ 	.short	(.L_11 - .L_10)


	//   ....[0]....
.L_10:
        /*002c*/ 	.word	0x00000220


	//----- nvinfo : EIATTR_CBANK_PARAM_SIZE
	.align		4
.L_11:
        /*0030*/ 	.byte	0x03, 0x19
        /*0032*/ 	.short	0x0008


	//----- nvinfo : EIATTR_PARAM_CBANK
	.align		4
        /*0034*/ 	.byte	0x04, 0x0a
        /*0036*/ 	.short	(.L_13 - .L_12)
	.align		4
.L_12:
        /*0038*/ 	.word	index@(.nv.constant0._Z4funcPc)
        /*003c*/ 	.short	0x0380
        /*003e*/ 	.short	0x0008


	//----- nvinfo : EIATTR_SW_WAR
	.align		4
.L_13:
        /*0040*/ 	.byte	0x04, 0x36
        /*0042*/ 	.short	(.L_15 - .L_14)
.L_14:
        /*0044*/ 	.word	0x00000008
.L_15:


//--------------------- .nv.callgraph             --------------------------
	.section	.nv.callgraph,"",@"SHT_CUDA_CALLGRAPH"
	.align	4
	.sectionentsize	8
	.align		4
        /*0000*/ 	.word	0x00000000
	.align		4
        /*0004*/ 	.word	0xffffffff
	.align		4
        /*0008*/ 	.word	0x00000000
	.align		4
        /*000c*/ 	.word	0xfffffffe
	.align		4
        /*0010*/ 	.word	0x00000000
	.align		4
        /*0014*/ 	.word	0xfffffffd
	.align		4
        /*0018*/ 	.word	0x00000000
	.align		4
        /*001c*/ 	.word	0xfffffffc


//--------------------- .text._Z4funcPc           --------------------------
	.section	.text._Z4funcPc,"ax",@progbits
	.align	128
        .global         _Z4funcPc
        .type           _Z4funcPc,@function
        .size           _Z4funcPc,(.L_x_1 - _Z4funcPc)
        .other          _Z4funcPc,@"STO_CUDA_ENTRY STV_DEFAULT"
_Z4funcPc:
.text._Z4funcPc:
[----:B------:R-:W-:Y:S08]  /*0000*/  LDC R1, c[0x0][0x37c] ;  /* 0x0000df00ff017b82 */ /* 0x000ff00000000800 */
[----:B------:R-:W0:Y:S01]  /*0010*/  S2UR UR5, SR_CTAID.X ;  /* 0x00000000000579c3 */ /* 0x000e220000002500 */
[----:B------:R-:W0:Y:S01]  /*0020*/  LDCU UR4, c[0x0][0x370] ;  /* 0x00006e00ff0477ac */ /* 0x000e220008000800 */
[----:B------:R-:W-:-:S02]  /*0030*/  HFMA2 R10, -RZ, RZ, 0, 4.291534423828125e-06 ;  /* 0x00000048ff0a7431 */ /* 0x000fc400000001ff */
[----:B------:R-:W-:Y:S01]  /*0040*/  IMAD.MOV.U32 R0, RZ, RZ, 0x41 ;  /* 0x00000041ff007424 */ /* 0x000fe200078e00ff */
[----:B------:R-:W-:Y:S01]  /*0050*/  MOV R12, 0x4a ;  /* 0x0000004a000c7802 */ /* 0x000fe20000000f00 */
[----:B------:R-:W1:Y:S01]  /*0060*/  LDCU.64 UR6, c[0x0][0x380] ;  /* 0x00007000ff0677ac */ /* 0x000e620008000a00 */
[----:B------:R-:W-:Y:S02]  /*0070*/  IMAD.MOV.U32 R4, RZ, RZ, 0x42 ;  /* 0x00000042ff047424 */ /* 0x000fe400078e00ff */
[----:B------:R-:W-:Y:S02]  /*0080*/  HFMA2 R6, -RZ, RZ, 0, 4.0531158447265625e-06 ;  /* 0x00000044ff067431 */ /* 0x000fe400000001ff */
[----:B------:R-:W-:Y:S01]  /*0090*/  IMAD.MOV.U32 R5, RZ, RZ, 0x43 ;  /* 0x00000043ff057424 */ /* 0x000fe200078e00ff */
[----:B------:R-:W2:Y:S01]  /*00a0*/  LDCU.64 UR8, c[0x0][0x358] ;  /* 0x00006b00ff0877ac */ /* 0x000ea20008000a00 */
[----:B------:R-:W-:Y:S01]  /*00b0*/  IMAD.MOV.U32 R9, RZ, RZ, 0x47 ;  /* 0x00000047ff097424 */ /* 0x000fe200078e00ff */
[----:B------:R-:W-:Y:S01]  /*00c0*/  MOV R8, 0x46 ;  /* 0x0000004600087802 */ /* 0x000fe20000000f00 */
[----:B------:R-:W-:-:S02]  /*00d0*/  IMAD.MOV.U32 R11, RZ, RZ, 0x49 ;  /* 0x00000049ff0b7424 */ /* 0x000fc400078e00ff */
[----:B------:R-:W-:Y:S01]  /*00e0*/  IMAD.MOV.U32 R7, RZ, RZ, 0x45 ;  /* 0x00000045ff077424 */ /* 0x000fe200078e00ff */
[----:B0-----:R-:W-:-:S04]  /*00f0*/  UIMAD UR4, UR4, UR5, URZ ;  /* 0x00000005040472a4 */ /* 0x001fc8000f8e02ff */
[----:B-1----:R-:W-:-:S04]  /*0100*/  UIADD3 UR5, UP0, UPT, UR4, UR6, URZ ;  /* 0x0000000604057290 */ /* 0x002fc8000ff1e0ff */
[----:B------:R-:W-:Y:S02]  /*0110*/  ULEA.HI.X.SX32 UR4, UR4, UR7, 0x1, UP0 ;  /* 0x0000000704047291 */ /* 0x000fe400080f0eff */
[----:B------:R-:W-:-:S04]  /*0120*/  MOV R2, UR5 ;  /* 0x0000000500027c02 */ /* 0x000fc80008000f00 */
[----:B------:R-:W-:-:S05]  /*0130*/  IMAD.U32 R3, RZ, RZ, UR4 ;  /* 0x00000004ff037e24 */ /* 0x000fca000f8e00ff */
[----:B--2---:R0:W-:Y:S04]  /*0140*/  STG.E.U8 desc[UR8][R2.64], R0 ;  /* 0x0000000002007986 */ /* 0x0041e8000c101108 */
[----:B------:R1:W-:Y:S04]  /*0150*/  STG.E.U8 desc[UR8][R2.64+0x1], R4 ;  /* 0x0000010402007986 */ /* 0x0003e8000c101108 */
[----:B------:R2:W-:Y:S01]  /*0160*/  STG.E.U8 desc[UR8][R2.64+0x2], R5 ;  /* 0x0000020502007986 */ /* 0x0005e2000c101108 */
[----:B0-----:R-:W-:-:S03]  /*0170*/  PRMT R0, R9, 0x7610, R0 ;  /* 0x0000761009007816 */ /* 0x001fc60000000000 */
[----:B------:R-:W-:Y:S01]  /*0180*/  STG.E.U8 desc[UR8][R2.64+0x3], R6 ;  /* 0x0000030602007986 */ /* 0x000fe2000c101108 */
[----:B------:R-:W-:Y:S02]  /*0190*/  PRMT R9, R11, 0x7610, R9 ;  /* 0x000076100b097816 */ /* 0x000fe40000000009 */
[----:B-1----:R-:W-:Y:S01]  /*01a0*/  PRMT R4, R10, 0x7610, R4 ;  /* 0x000076100a047816 */ /* 0x002fe20000000004 */
[----:B------:R-:W-:Y:S01]  /*01b0*/  STG.E.U8 desc[UR8][R2.64+0x4], R7 ;  /* 0x0000040702007986 */ /* 0x000fe2000c101108 */
[----:B--2---:R-:W-:-:S03]  /*01c0*/  PRMT R5, R12, 0x7610, R5 ;  /* 0x000076100c057816 */ /* 0x004fc60000000005 */
[----:B------:R-:W-:Y:S04]  /*01d0*/  STG.E.U8 desc[UR8][R2.64+0x5], R8 ;  /* 0x0000050802007986 */ /* 0x000fe8000c101108 */
[----:B------:R-:W-:Y:S04]  /*01e0*/  STG.E.U8 desc[UR8][R2.64+0x6], R0 ;  /* 0x0000060002007986 */ /* 0x000fe8000c101108 */
[----:B------:R-:W-:Y:S04]  /*01f0*/  STG.E.U8 desc[UR8][R2.64+0x7], R4 ;  /* 0x0000070402007986 */ /* 0x000fe8000c101108 */
[----:B------:R-:W-:Y:S04]  /*0200*/  STG.E.U8 desc[UR8][R2.64+0x8], R9 ;  /* 0x0000080902007986 */ /* 0x000fe8000c101108 */
[----:B------:R-:W-:Y:S01]  /*0210*/  STG.E.U8 desc[UR8][R2.64+0x9], R5 ;  /* 0x0000090502007986 */ /* 0x000fe2000c101108 */
[----:B------:R-:W-:Y:S05]  /*0220*/  EXIT ;  /* 0x000000000000794d */ /* 0x000fea0003800000 */
.L_x_0:
[----:B------:R-:W-:-:S00]  /*0230*/  BRA `(.L_x_0) ;  /* 0xfffffffc00fc7947 */ /* 0x000fc0000383ffff */
[----:B------:R-:W-:-:S00]  /*0240*/  NOP ;  /* 0x0000000000007918 */ /* 0x000fc00000000000 */
        /* <DEDUP_REMOVED lines=11> */
.L_x_1:


//--------------------- .nv.shared.reserved.0     --------------------------
	.section	.nv.shared.reserved.0,"aw",@nobits
	.weak		__nv_reservedSMEM_offset_0_alias
	.size		__nv_reservedSMEM_offset_0_alias, 0, 64
	.other		__nv_reservedSMEM_offset_0_alias,@"STO_CUDA_RESERVED_SHARED STV_DEFAULT"
__nv_reservedSMEM_offset_0_alias:
	.zero		0
	.zero		64


//--------------------- .nv.constant0._Z4funcPc   --------------------------
	.section	.nv.constant0._Z4funcPc,"a",@progbits
	.sectionflags	@""
	.align	4
.nv.constant0._Z4funcPc:
	.zero		904


//--------------------- SYMBOLS --------------------------

	.type		.nv.reservedSmem.offset0,@object
	.size		.nv.reservedSmem.offset0,0x4
